	.headerflags	@"EF_CUDA_TEXMODE_UNIFIED EF_CUDA_64BIT_ADDRESS EF_CUDA_ACCELERATORS EF_CUDA_SM90 EF_CUDA_VIRTUAL_SM(EF_CUDA_SM90)"
	.elftype	@"ET_EXEC"


//--------------------- .nv.info                  --------------------------
	.section	.nv.info,"",@"SHT_CUDA_INFO"
	.align	4


	//----- nvinfo : EIATTR_REGCOUNT
	.align		4
        /*0000*/ 	.byte	0x04, 0x2f
        /*0002*/ 	.short	(.L_3 - .L_2)
	.align		4
.L_2:
        /*0004*/ 	.word	index@(triton_poi_fused__native_batch_norm_legit_no_training_add_14)
        /*0008*/ 	.word	0x0000001a


	//----- nvinfo : EIATTR_MIN_STACK_SIZE
	.align		4
.L_3:
        /*000c*/ 	.byte	0x04, 0x12
        /*000e*/ 	.short	(.L_5 - .L_4)
	.align		4
.L_4:
        /*0010*/ 	.word	index@(triton_poi_fused__native_batch_norm_legit_no_training_add_14)
        /*0014*/ 	.word	0x00000000


	//----- nvinfo : EIATTR_FRAME_SIZE
	.align		4
.L_5:
        /*0018*/ 	.byte	0x04, 0x11
        /*001a*/ 	.short	(.L_7 - .L_6)
	.align		4
.L_6:
        /*001c*/ 	.word	index@(triton_poi_fused__native_batch_norm_legit_no_training_add_14)
        /*0020*/ 	.word	0x00000000


	//----- nvinfo : EIATTR_MIN_STACK_SIZE
	.align		4
.L_7:
        /*0024*/ 	.byte	0x04, 0x12
        /*0026*/ 	.short	(.L_9 - .L_8)
	.align		4
.L_8:
        /*0028*/ 	.word	index@(triton_poi_fused__native_batch_norm_legit_no_training_add_14)
        /*002c*/ 	.word	0x00000000
.L_9:


//--------------------- .nv.info.triton_poi_fused__native_batch_norm_legit_no_training_add_14 --------------------------
	.section	.nv.info.triton_poi_fused__native_batch_norm_legit_no_training_add_14,"",@"SHT_CUDA_INFO"
	.sectionflags	@""
	.align	4


	//----- nvinfo : EIATTR_CUDA_API_VERSION
	.align		4
        /*0000*/ 	.byte	0x04, 0x37
        /*0002*/ 	.short	(.L_11 - .L_10)
.L_10:
        /*0004*/ 	.word	0x0000007c


	//----- nvinfo : EIATTR_KPARAM_INFO
	.align		4
.L_11:
        /*0008*/ 	.byte	0x04, 0x17
        /*000a*/ 	.short	(.L_13 - .L_12)
.L_12:
        /*000c*/ 	.word	0x00000000
        /*0010*/ 	.short	0x0007
        /*0012*/ 	.short	0x0038
        /*0014*/ 	.byte	0x00, 0xf0, 0x11, 0x00


	//----- nvinfo : EIATTR_KPARAM_INFO
	.align		4
.L_13:
        /*0018*/ 	.byte	0x04, 0x17
        /*001a*/ 	.short	(.L_15 - .L_14)
.L_14:
        /*001c*/ 	.word	0x00000000
        /*0020*/ 	.short	0x0006
        /*0022*/ 	.short	0x0030
        /*0024*/ 	.byte	0x00, 0xf4, 0x21, 0x00


	//----- nvinfo : EIATTR_KPARAM_INFO
	.align		4
.L_15:
        /*0028*/ 	.byte	0x04, 0x17
        /*002a*/ 	.short	(.L_17 - .L_16)
.L_16:
        /*002c*/ 	.word	0x00000000
        /*0030*/ 	.short	0x0005
        /*0032*/ 	.short	0x0028
        /*0034*/ 	.byte	0x00, 0xf4, 0x21, 0x00


	//----- nvinfo : EIATTR_KPARAM_INFO
	.align		4
.L_17:
        /*0038*/ 	.byte	0x04, 0x17
        /*003a*/ 	.short	(.L_19 - .L_18)
.L_18:
        /*003c*/ 	.word	0x00000000
        /*0040*/ 	.short	0x0004
        /*0042*/ 	.short	0x0020
        /*0044*/ 	.byte	0x00, 0xf4, 0x21, 0x00


	//----- nvinfo : EIATTR_KPARAM_INFO
	.align		4
.L_19:
        /*0048*/ 	.byte	0x04, 0x17
        /*004a*/ 	.short	(.L_21 - .L_20)
.L_20:
        /*004c*/ 	.word	0x00000000
        /*0050*/ 	.short	0x0003
        /*0052*/ 	.short	0x0018
        /*0054*/ 	.byte	0x00, 0xf4, 0x21, 0x00


	//----- nvinfo : EIATTR_KPARAM_INFO
	.align		4
.L_21:
        /*0058*/ 	.byte	0x04, 0x17
        /*005a*/ 	.short	(.L_23 - .L_22)
.L_22:
        /*005c*/ 	.word	0x00000000
        /*0060*/ 	.short	0x0002
        /*0062*/ 	.short	0x0010
        /*0064*/ 	.byte	0x00, 0xf4, 0x21, 0x00


	//----- nvinfo : EIATTR_KPARAM_INFO
	.align		4
.L_23:
        /*0068*/ 	.byte	0x04, 0x17
        /*006a*/ 	.short	(.L_25 - .L_24)
.L_24:
        /*006c*/ 	.word	0x00000000
        /*0070*/ 	.short	0x0001
        /*0072*/ 	.short	0x0008
        /*0074*/ 	.byte	0x00, 0xf4, 0x21, 0x00


	//----- nvinfo : EIATTR_KPARAM_INFO
	.align		4
.L_25:
        /*0078*/ 	.byte	0x04, 0x17
        /*007a*/ 	.short	(.L_27 - .L_26)
.L_26:
        /*007c*/ 	.word	0x00000000
        /*0080*/ 	.short	0x0000
        /*0082*/ 	.short	0x0000
        /*0084*/ 	.byte	0x00, 0xf4, 0x21, 0x00


	//----- nvinfo : EIATTR_SPARSE_MMA_MASK
	.align		4
.L_27:
        /*0088*/ 	.byte	0x03, 0x50
        /*008a*/ 	.short	0x0000


	//----- nvinfo : EIATTR_MAXREG_COUNT
	.align		4
        /*008c*/ 	.byte	0x03, 0x1b
        /*008e*/ 	.short	0x00ff


	//----- nvinfo : EIATTR_EXIT_INSTR_OFFSETS
	.align		4
        /*0090*/ 	.byte	0x04, 0x1c
        /*0092*/ 	.short	(.L_29 - .L_28)


	//   ....[0]....
.L_28:
        /*0094*/ 	.word	0x00000440


	//   ....[1]....
        /*0098*/ 	.word	0x00000460


	//----- nvinfo : EIATTR_REQNTID
	.align		4
.L_29:
        /*009c*/ 	.byte	0x04, 0x10
        /*009e*/ 	.short	(.L_31 - .L_30)
.L_30:
        /*00a0*/ 	.word	0x00000080
        /*00a4*/ 	.word	0x00000001
        /*00a8*/ 	.word	0x00000001


	//----- nvinfo : EIATTR_CBANK_PARAM_SIZE
	.align		4
.L_31:
        /*00ac*/ 	.byte	0x03, 0x19
        /*00ae*/ 	.short	0x003c


	//----- nvinfo : EIATTR_PARAM_CBANK
	.align		4
        /*00b0*/ 	.byte	0x04, 0x0a
        /*00b2*/ 	.short	(.L_33 - .L_32)
	.align		4
.L_32:
        /*00b4*/ 	.word	index@(.nv.constant0.triton_poi_fused__native_batch_norm_legit_no_training_add_14)
        /*00b8*/ 	.short	0x0210
        /*00ba*/ 	.short	0x003c


	//----- nvinfo : EIATTR_SW_WAR
	.align		4
.L_33:
        /*00bc*/ 	.byte	0x04, 0x36
        /*00be*/ 	.short	(.L_35 - .L_34)
.L_34:
        /*00c0*/ 	.word	0x00000008
.L_35:


//--------------------- .nv.callgraph             --------------------------
	.section	.nv.callgraph,"",@"SHT_CUDA_CALLGRAPH"
	.align	4
	.sectionentsize	8
	.align		4
        /*0000*/ 	.word	0x00000000
	.align		4
        /*0004*/ 	.word	0xffffffff
	.align		4
        /*0008*/ 	.word	0x00000000
	.align		4
        /*000c*/ 	.word	0xfffffffe
	.align		4
        /*0010*/ 	.word	0x00000000
	.align		4
        /*0014*/ 	.word	0xfffffffd
	.align		4
        /*0018*/ 	.word	0x00000000
	.align		4
        /*001c*/ 	.word	0xfffffffc


//--------------------- .nv.constant4             --------------------------
	.section	.nv.constant4,"a",@progbits
	.align	8
	.align		8
.nv.constant4:
        /*0000*/ 	.dword	_$_str
	.align		8
        /*0008*/ 	.dword	_$_str_$_2


//--------------------- .text.triton_poi_fused__native_batch_norm_legit_no_training_add_14 --------------------------
	.section	.text.triton_poi_fused__native_batch_norm_legit_no_training_add_14,"ax",@progbits
	.align	128
        .global         triton_poi_fused__native_batch_norm_legit_no_training_add_14
        .type           triton_poi_fused__native_batch_norm_legit_no_training_add_14,@function
        .size           triton_poi_fused__native_batch_norm_legit_no_training_add_14,(.L_x_1 - triton_poi_fused__native_batch_norm_legit_no_training_add_14)
        .other          triton_poi_fused__native_batch_norm_legit_no_training_add_14,@"STO_CUDA_ENTRY STV_DEFAULT"
triton_poi_fused__native_batch_norm_legit_no_training_add_14:
.text.triton_poi_fused__native_batch_norm_legit_no_training_add_14:
[----:B------:R-:W0:Y:S01]  /*0000*/  LDC R1, c[0x0][0x28] ;  /* 0x00000a00ff017b82 */ /* 0x000e220000000800 */
[----:B------:R-:W1:Y:S07]  /*0010*/  S2R R0, SR_TID.X ;  /* 0x0000000000007919 */ /* 0x000e6e0000002100 */
[----:B------:R-:W2:Y:S01]  /*0020*/  LDC.64 R12, c[0x0][0x220] ;  /* 0x00008800ff0c7b82 */ /* 0x000ea20000000a00 */
[----:B------:R-:W-:Y:S01]  /*0030*/  CS2R R6, SRZ ;  /* 0x0000000000067805 */ /* 0x000fe2000001ff00 */
[----:B------:R-:W-:Y:S01]  /*0040*/  ULDC.64 UR4, c[0x0][0x208] ;  /* 0x0000820000047ab9 */ /* 0x000fe20000000a00 */
[----:B------:R-:W3:Y:S05]  /*0050*/  S2R R5, SR_CTAID.X ;  /* 0x0000000000057919 */ /* 0x000eea0000002500 */
[----:B------:R-:W4:Y:S08]  /*0060*/  LDC.64 R16, c[0x0][0x210] ;  /* 0x00008400ff107b82 */ /* 0x000f300000000a00 */
[----:B------:R-:W5:Y:S08]  /*0070*/  LDC.64 R18, c[0x0][0x218] ;  /* 0x00008600ff127b82 */ /* 0x000f700000000a00 */
[----:B------:R-:W5:Y:S01]  /*0080*/  LDC.64 R20, c[0x0][0x228] ;  /* 0x00008a00ff147b82 */ /* 0x000f620000000a00 */
[----:B-1----:R-:W-:-:S07]  /*0090*/  SHF.L.U32 R0, R0, 0x1, RZ ;  /* 0x0000000100007819 */ /* 0x002fce00000006ff */
[----:B------:R-:W1:Y:S01]  /*00a0*/  LDC.64 R22, c[0x0][0x230] ;  /* 0x00008c00ff167b82 */ /* 0x000e620000000a00 */
[----:B---3--:R-:W-:Y:S02]  /*00b0*/  SHF.R.S32.HI R3, RZ, 0x17, R5 ;  /* 0x00000017ff037819 */ /* 0x008fe40000011405 */
[----:B------:R-:W-:Y:S02]  /*00c0*/  LOP3.LUT R0, R0, 0xfe, RZ, 0xc0, !PT ;  /* 0x000000fe00007812 */ /* 0x000fe400078ec0ff */
[----:B------:R-:W-:-:S03]  /*00d0*/  SGXT R3, R3, 0x1 ;  /* 0x000000010303781a */ /* 0x000fc60000000200 */
[----:B------:R-:W3:Y:S01]  /*00e0*/  LDC.64 R8, c[0x0][0x238] ;  /* 0x00008e00ff087b82 */ /* 0x000ee20000000a00 */
[----:B------:R-:W-:-:S04]  /*00f0*/  LEA R0, R5, R0, 0x8 ;  /* 0x0000000005007211 */ /* 0x000fc800078e40ff */
[----:B------:R-:W-:Y:S02]  /*0100*/  LEA.HI R3, R3, R0, RZ, 0x6 ;  /* 0x0000000003037211 */ /* 0x000fe400078f30ff */
[----:B------:R-:W-:Y:S02]  /*0110*/  ISETP.GE.AND P4, PT, R0, 0x100, PT ;  /* 0x000001000000780c */ /* 0x000fe40003f86270 */
[----:B------:R-:W-:-:S04]  /*0120*/  LOP3.LUT R3, R3, 0xffffffc0, RZ, 0xc0, !PT ;  /* 0xffffffc003037812 */ /* 0x000fc800078ec0ff */
[----:B------:R-:W-:-:S05]  /*0130*/  IADD3 R10, R0, -R3, RZ ;  /* 0x80000003000a7210 */ /* 0x000fca0007ffe0ff */
[----:B--2---:R-:W-:-:S05]  /*0140*/  IMAD.WIDE R12, R10, 0x4, R12 ;  /* 0x000000040a0c7825 */ /* 0x004fca00078e020c */
[----:B------:R2:W3:Y:S01]  /*0150*/  @!P4 LDG.E.EL.64 R6, desc[UR4][R12.64] ;  /* 0x000000040c06c981 */ /* 0x0004e2000c2e1b00 */
[----:B------:R-:W-:Y:S02]  /*0160*/  CS2R R2, SRZ ;  /* 0x0000000000027805 */ /* 0x000fe4000001ff00 */
[----:B------:R-:W-:Y:S01]  /*0170*/  CS2R R4, SRZ ;  /* 0x0000000000047805 */ /* 0x000fe2000001ff00 */
[----:B----4-:R-:W-:-:S04]  /*0180*/  IMAD.WIDE R16, R0, 0x4, R16 ;  /* 0x0000000400107825 */ /* 0x010fc800078e0210 */
[C---:B-----5:R-:W-:Y:S01]  /*0190*/  IMAD.WIDE R18, R10.reuse, 0x4, R18 ;  /* 0x000000040a127825 */ /* 0x060fe200078e0212 */
[----:B------:R-:W4:Y:S01]  /*01a0*/  @!P4 LDG.E.64 R2, desc[UR4][R16.64] ;  /* 0x000000041002c981 */ /* 0x000f22000c1e1b00 */
[----:B--2---:R-:W-:Y:S02]  /*01b0*/  CS2R R12, SRZ ;  /* 0x00000000000c7805 */ /* 0x004fe4000001ff00 */
[C---:B0-----:R-:W-:Y:S01]  /*01c0*/  IMAD.WIDE R20, R10.reuse, 0x4, R20 ;  /* 0x000000040a147825 */ /* 0x041fe200078e0214 */
[----:B------:R-:W4:Y:S03]  /*01d0*/  @!P4 LDG.E.EL.64 R4, desc[UR4][R18.64] ;  /* 0x000000041204c981 */ /* 0x000f26000c2e1b00 */
[----:B-1----:R-:W-:Y:S01]  /*01e0*/  IMAD.WIDE R22, R10, 0x4, R22 ;  /* 0x000000040a167825 */ /* 0x002fe200078e0216 */
[----:B------:R-:W-:Y:S02]  /*01f0*/  CS2R R10, SRZ ;  /* 0x00000000000a7805 */ /* 0x000fe4000001ff00 */
[----:B------:R-:W-:Y:S01]  /*0200*/  CS2R R14, SRZ ;  /* 0x00000000000e7805 */ /* 0x000fe2000001ff00 */
[----:B------:R-:W2:Y:S01]  /*0210*/  @!P4 LDG.E.EL.64 R12, desc[UR4][R20.64] ;  /* 0x00000004140cc981 */ /* 0x000ea2000c2e1b00 */
[----:B---3--:R-:W-:-:S03]  /*0220*/  IMAD.WIDE R8, R0, 0x4, R8 ;  /* 0x0000000400087825 */ /* 0x008fc600078e0208 */
[----:B------:R-:W2:Y:S04]  /*0230*/  @!P4 LDG.E.EL.64 R10, desc[UR4][R22.64] ;  /* 0x00000004160ac981 */ /* 0x000ea8000c2e1b00 */
[----:B------:R0:W3:Y:S02]  /*0240*/  @!P4 LDG.E.64 R14, desc[UR4][R8.64] ;  /* 0x00000004080ec981 */ /* 0x0000e4000c1e1b00 */
[----:B0-----:R-:W-:Y:S01]  /*0250*/  HFMA2.MMA R8, -RZ, RZ, 1.625, 0 ;  /* 0x3e800000ff087435 */ /* 0x001fe200000001ff */
[----:B------:R-:W-:Y:S01]  /*0260*/  FADD R6, R6, 0.0010000000474974513054 ;  /* 0x3a83126f06067421 */ /* 0x000fe20000000000 */
[----:B------:R-:W-:-:S03]  /*0270*/  FADD R7, R7, 0.0010000000474974513054 ;  /* 0x3a83126f07077421 */ /* 0x000fc60000000000 */
[----:B------:R-:W0:Y:S08]  /*0280*/  MUFU.SQRT R16, R6 ;  /* 0x0000000600107308 */ /* 0x000e300000002000 */
[----:B------:R1:W5:Y:S01]  /*0290*/  MUFU.SQRT R17, R7 ;  /* 0x0000000700117308 */ /* 0x0003620000002000 */
[----:B----4-:R-:W-:Y:S01]  /*02a0*/  FADD R3, -R5, R3 ;  /* 0x0000000305037221 */ /* 0x010fe20000000100 */
[----:B------:R-:W-:Y:S01]  /*02b0*/  FADD R2, -R4, R2 ;  /* 0x0000000204027221 */ /* 0x000fe20000000100 */
[----:B0-----:R-:W-:-:S02]  /*02c0*/  FSETP.GT.AND P0, PT, R16, 8.50705917302346158658e+37, PT ;  /* 0x7e8000001000780b */ /* 0x001fc40003f04000 */
[----:B------:R-:W-:Y:S01]  /*02d0*/  FSETP.GEU.AND P2, PT, R16, 1.175494350822287508e-38, PT ;  /* 0x008000001000780b */ /* 0x000fe20003f4e000 */
[----:B-1----:R-:W0:Y:S01]  /*02e0*/  LDC.64 R6, c[0x0][0x240] ;  /* 0x00009000ff067b82 */ /* 0x002e220000000a00 */
[C---:B------:R-:W-:Y:S02]  /*02f0*/  FSEL R9, R8.reuse, 1, P0 ;  /* 0x3f80000008097808 */ /* 0x040fe40000000000 */
[C---:B-----5:R-:W-:Y:S02]  /*0300*/  FSETP.GT.AND P1, PT, R17.reuse, 8.50705917302346158658e+37, PT ;  /* 0x7e8000001100780b */ /* 0x060fe40003f24000 */
[----:B------:R-:W-:Y:S02]  /*0310*/  FSETP.GEU.AND P3, PT, R17, 1.175494350822287508e-38, PT ;  /* 0x008000001100780b */ /* 0x000fe40003f6e000 */
[----:B------:R-:W-:-:S03]  /*0320*/  FSEL R8, R8, 1, P1 ;  /* 0x3f80000008087808 */ /* 0x000fc60000800000 */
[----:B------:R-:W-:Y:S02]  /*0330*/  @P0 FMUL R16, R16, 0.25 ;  /* 0x3e80000010100820 */ /* 0x000fe40000400000 */
[----:B------:R-:W-:Y:S02]  /*0340*/  @!P2 FMUL R9, R9, 16777216 ;  /* 0x4b8000000909a820 */ /* 0x000fe40000400000 */
[----:B------:R-:W-:Y:S02]  /*0350*/  @!P2 FMUL R16, R16, 16777216 ;  /* 0x4b8000001010a820 */ /* 0x000fe40000400000 */
[----:B------:R-:W-:-:S04]  /*0360*/  @P1 FMUL R17, R17, 0.25 ;  /* 0x3e80000011111820 */ /* 0x000fc80000400000 */
[----:B------:R-:W1:Y:S01]  /*0370*/  MUFU.RCP R16, R16 ;  /* 0x0000001000107308 */ /* 0x000e620000001000 */
[----:B------:R-:W-:Y:S01]  /*0380*/  @!P3 FMUL R8, R8, 16777216 ;  /* 0x4b8000000808b820 */ /* 0x000fe20000400000 */
[----:B------:R-:W-:Y:S01]  /*0390*/  @!P3 FMUL R17, R17, 16777216 ;  /* 0x4b8000001111b820 */ /* 0x000fe20000400000 */
[----:B0-----:R-:W-:-:S05]  /*03a0*/  IMAD.WIDE R6, R0, 0x4, R6 ;  /* 0x0000000400067825 */ /* 0x001fca00078e0206 */
[----:B------:R-:W0:Y:S01]  /*03b0*/  MUFU.RCP R17, R17 ;  /* 0x0000001100117308 */ /* 0x000e220000001000 */
[----:B-1----:R-:W-:-:S04]  /*03c0*/  FMUL R9, R16, R9 ;  /* 0x0000000910097220 */ /* 0x002fc80000400000 */
[----:B------:R-:W-:Y:S01]  /*03d0*/  FMUL R9, R2, R9 ;  /* 0x0000000902097220 */ /* 0x000fe20000400000 */
[----:B0-----:R-:W-:-:S03]  /*03e0*/  FMUL R8, R17, R8 ;  /* 0x0000000811087220 */ /* 0x001fc60000400000 */
[----:B--2---:R-:W-:Y:S01]  /*03f0*/  FFMA R9, R9, R12, R10 ;  /* 0x0000000c09097223 */ /* 0x004fe2000000000a */
[----:B------:R-:W-:-:S03]  /*0400*/  FMUL R8, R3, R8 ;  /* 0x0000000803087220 */ /* 0x000fc60000400000 */
[----:B---3--:R-:W-:Y:S01]  /*0410*/  FADD R14, R9, R14 ;  /* 0x0000000e090e7221 */ /* 0x008fe20000000000 */
[----:B------:R-:W-:-:S04]  /*0420*/  FFMA R8, R8, R13, R11 ;  /* 0x0000000d08087223 */ /* 0x000fc8000000000b */
[----:B------:R-:W-:Y:S01]  /*0430*/  FADD R15, R8, R15 ;  /* 0x0000000f080f7221 */ /* 0x000fe20000000000 */
[----:B------:R-:W-:Y:S06]  /*0440*/  @P4 EXIT ;  /* 0x000000000000494d */ /* 0x000fec0003800000 */
[----:B------:R-:W-:Y:S01]  /*0450*/  STG.E.64 desc[UR4][R6.64], R14 ;  /* 0x0000000e06007986 */ /* 0x000fe2000c101b04 */
[----:B------:R-:W-:Y:S05]  /*0460*/  EXIT ;  /* 0x000000000000794d */ /* 0x000fea0003800000 */
.L_x_0:
[----:B------:R-:W-:-:S00]  /*0470*/  BRA `(.L_x_0) ;  /* 0xfffffffc00fc7947 */ /* 0x000fc0000383ffff */
[----:B------:R-:W-:-:S00]  /*0480*/  NOP ;  /* 0x0000000000007918 */ /* 0x000fc00000000000 */
[----:B------:R-:W-:-:S00]  /*0490*/  NOP ;  /* 0x0000000000007918 */ /* 0x000fc00000000000 */
[----:B------:R-:W-:-:S00]  /*04a0*/  NOP ;  /* 0x0000000000007918 */ /* 0x000fc00000000000 */
[----:B------:R-:W-:-:S00]  /*04b0*/  NOP ;  /* 0x0000000000007918 */ /* 0x000fc00000000000 */
[----:B------:R-:W-:-:S00]  /*04c0*/  NOP ;  /* 0x0000000000007918 */ /* 0x000fc00000000000 */
[----:B------:R-:W-:-:S00]  /*04d0*/  NOP ;  /* 0x0000000000007918 */ /* 0x000fc00000000000 */
[----:B------:R-:W-:-:S00]  /*04e0*/  NOP ;  /* 0x0000000000007918 */ /* 0x000fc00000000000 */
[----:B------:R-:W-:-:S00]  /*04f0*/  NOP ;  /* 0x0000000000007918 */ /* 0x000fc00000000000 */
.L_x_1:


//--------------------- .nv.global.init           --------------------------
	.section	.nv.global.init,"aw",@progbits
.nv.global.init:
	.type		_$_str,@object
	.size		_$_str,(_$_str_$_2 - _$_str)
_$_str:
        /*0000*/ 	.byte	0x5f, 0x5f, 0x43, 0x55, 0x44, 0x41, 0x5f, 0x46, 0x54, 0x5a, 0x00
	.type		_$_str_$_2,@object
	.size		_$_str_$_2,(.L_1 - _$_str_$_2)
_$_str_$_2:
        /*000b*/ 	.byte	0x5f, 0x5f, 0x43, 0x55, 0x44, 0x41, 0x5f, 0x50, 0x52, 0x45, 0x43, 0x5f, 0x53, 0x51, 0x52, 0x54
        /*001b*/ 	.byte	0x00
.L_1:


//--------------------- .nv.constant0.triton_poi_fused__native_batch_norm_legit_no_training_add_14 --------------------------
	.section	.nv.constant0.triton_poi_fused__native_batch_norm_legit_no_training_add_14,"a",@progbits
	.sectionflags	@""
	.align	4
.nv.constant0.triton_poi_fused__native_batch_norm_legit_no_training_add_14:
	.zero		588
